//
// Generated by NVIDIA NVVM Compiler
//
// Compiler Build ID: CL-36424714
// Cuda compilation tools, release 13.0, V13.0.88
// Based on NVVM 20.0.0
//

.version 9.0
.target sm_100
.address_size 64

	// .globl	_Z19matrixMultiplyTiledPfS_S_i
// _ZZ19matrixMultiplyTiledPfS_S_iE4ds_A has been demoted
// _ZZ19matrixMultiplyTiledPfS_S_iE4ds_B has been demoted

.visible .entry _Z19matrixMultiplyTiledPfS_S_i(
	.param .u64 .ptr .align 1 _Z19matrixMultiplyTiledPfS_S_i_param_0,
	.param .u64 .ptr .align 1 _Z19matrixMultiplyTiledPfS_S_i_param_1,
	.param .u64 .ptr .align 1 _Z19matrixMultiplyTiledPfS_S_i_param_2,
	.param .u32 _Z19matrixMultiplyTiledPfS_S_i_param_3
)
{
	.reg .pred 	%p<10>;
	.reg .b32 	%r<42>;
	.reg .b32 	%f<63>;
	.reg .b64 	%rd<13>;
	// demoted variable
	.shared .align 4 .b8 _ZZ19matrixMultiplyTiledPfS_S_iE4ds_A[1024];
	// demoted variable
	.shared .align 4 .b8 _ZZ19matrixMultiplyTiledPfS_S_iE4ds_B[1024];
	ld.param.u64 	%rd4, [_Z19matrixMultiplyTiledPfS_S_i_param_0];
	ld.param.u64 	%rd5, [_Z19matrixMultiplyTiledPfS_S_i_param_1];
	ld.param.u64 	%rd6, [_Z19matrixMultiplyTiledPfS_S_i_param_2];
	ld.param.u32 	%r24, [_Z19matrixMultiplyTiledPfS_S_i_param_3];
	mov.u32 	%r25, %ctaid.x;
	mov.u32 	%r26, %ctaid.y;
	mov.u32 	%r37, %tid.x;
	mov.u32 	%r39, %tid.y;
	shl.b32 	%r27, %r26, 4;
	add.s32 	%r3, %r27, %r39;
	shl.b32 	%r4, %r25, 4;
	add.s32 	%r5, %r4, %r37;
	setp.lt.s32 	%p1, %r24, 1;
	mov.f32 	%f62, 0f00000000;
	@%p1 bra 	$L__BB0_7;
	add.s32 	%r28, %r24, 15;
	shr.u32 	%r29, %r28, 4;
	shl.b32 	%r30, %r39, 6;
	mov.u32 	%r31, _ZZ19matrixMultiplyTiledPfS_S_iE4ds_A;
	add.s32 	%r6, %r31, %r30;
	shl.b32 	%r32, %r37, 2;
	add.s32 	%r7, %r6, %r32;
	mov.u32 	%r33, _ZZ19matrixMultiplyTiledPfS_S_iE4ds_B;
	add.s32 	%r9, %r33, %r32;
	add.s32 	%r8, %r9, %r30;
	neg.s32 	%r41, %r29;
	mad.lo.s32 	%r34, %r39, %r24, %r37;
	add.s32 	%r40, %r34, %r4;
	shl.b32 	%r12, %r24, 4;
	mad.lo.s32 	%r38, %r24, %r3, %r37;
	cvta.to.global.u64 	%rd1, %rd4;
	cvta.to.global.u64 	%rd2, %rd5;
	mov.f32 	%f62, 0f00000000;
$L__BB0_2:
	setp.ge.u32 	%p2, %r3, %r24;
	mul.wide.s32 	%rd7, %r38, 4;
	add.s64 	%rd3, %rd1, %rd7;
	setp.ge.s32 	%p3, %r37, %r24;
	mov.f32 	%f60, 0f00000000;
	or.pred  	%p4, %p2, %p3;
	@%p4 bra 	$L__BB0_4;
	ld.global.f32 	%f60, [%rd3];
$L__BB0_4:
	setp.ge.u32 	%p5, %r5, %r24;
	st.shared.f32 	[%r7], %f60;
	setp.ge.s32 	%p6, %r39, %r24;
	mov.f32 	%f61, 0f00000000;
	or.pred  	%p7, %p5, %p6;
	@%p7 bra 	$L__BB0_6;
	mul.wide.u32 	%rd8, %r40, 4;
	add.s64 	%rd9, %rd2, %rd8;
	ld.global.f32 	%f61, [%rd9];
$L__BB0_6:
	st.shared.f32 	[%r8], %f61;
	bar.sync 	0;
	ld.shared.f32 	%f12, [%r6];
	ld.shared.f32 	%f13, [%r9];
	fma.rn.f32 	%f14, %f12, %f13, %f62;
	ld.shared.f32 	%f15, [%r6+4];
	ld.shared.f32 	%f16, [%r9+64];
	fma.rn.f32 	%f17, %f15, %f16, %f14;
	ld.shared.f32 	%f18, [%r6+8];
	ld.shared.f32 	%f19, [%r9+128];
	fma.rn.f32 	%f20, %f18, %f19, %f17;
	ld.shared.f32 	%f21, [%r6+12];
	ld.shared.f32 	%f22, [%r9+192];
	fma.rn.f32 	%f23, %f21, %f22, %f20;
	ld.shared.f32 	%f24, [%r6+16];
	ld.shared.f32 	%f25, [%r9+256];
	fma.rn.f32 	%f26, %f24, %f25, %f23;
	ld.shared.f32 	%f27, [%r6+20];
	ld.shared.f32 	%f28, [%r9+320];
	fma.rn.f32 	%f29, %f27, %f28, %f26;
	ld.shared.f32 	%f30, [%r6+24];
	ld.shared.f32 	%f31, [%r9+384];
	fma.rn.f32 	%f32, %f30, %f31, %f29;
	ld.shared.f32 	%f33, [%r6+28];
	ld.shared.f32 	%f34, [%r9+448];
	fma.rn.f32 	%f35, %f33, %f34, %f32;
	ld.shared.f32 	%f36, [%r6+32];
	ld.shared.f32 	%f37, [%r9+512];
	fma.rn.f32 	%f38, %f36, %f37, %f35;
	ld.shared.f32 	%f39, [%r6+36];
	ld.shared.f32 	%f40, [%r9+576];
	fma.rn.f32 	%f41, %f39, %f40, %f38;
	ld.shared.f32 	%f42, [%r6+40];
	ld.shared.f32 	%f43, [%r9+640];
	fma.rn.f32 	%f44, %f42, %f43, %f41;
	ld.shared.f32 	%f45, [%r6+44];
	ld.shared.f32 	%f46, [%r9+704];
	fma.rn.f32 	%f47, %f45, %f46, %f44;
	ld.shared.f32 	%f48, [%r6+48];
	ld.shared.f32 	%f49, [%r9+768];
	fma.rn.f32 	%f50, %f48, %f49, %f47;
	ld.shared.f32 	%f51, [%r6+52];
	ld.shared.f32 	%f52, [%r9+832];
	fma.rn.f32 	%f53, %f51, %f52, %f50;
	ld.shared.f32 	%f54, [%r6+56];
	ld.shared.f32 	%f55, [%r9+896];
	fma.rn.f32 	%f56, %f54, %f55, %f53;
	ld.shared.f32 	%f57, [%r6+60];
	ld.shared.f32 	%f58, [%r9+960];
	fma.rn.f32 	%f62, %f57, %f58, %f56;
	bar.sync 	0;
	add.s32 	%r41, %r41, 1;
	setp.ne.s32 	%p8, %r41, 0;
	add.s32 	%r40, %r40, %r12;
	add.s32 	%r39, %r39, 16;
	add.s32 	%r38, %r38, 16;
	add.s32 	%r37, %r37, 16;
	@%p8 bra 	$L__BB0_2;
$L__BB0_7:
	max.s32 	%r35, %r3, %r5;
	setp.ge.s32 	%p9, %r35, %r24;
	@%p9 bra 	$L__BB0_9;
	mad.lo.s32 	%r36, %r24, %r3, %r5;
	cvta.to.global.u64 	%rd10, %rd6;
	mul.wide.u32 	%rd11, %r36, 4;
	add.s64 	%rd12, %rd10, %rd11;
	st.global.f32 	[%rd12], %f62;
$L__BB0_9:
	ret;

}
	// .globl	_Z14imageConvNaivePKfS0_Pfiii
.visible .entry _Z14imageConvNaivePKfS0_Pfiii(
	.param .u64 .ptr .align 1 _Z14imageConvNaivePKfS0_Pfiii_param_0,
	.param .u64 .ptr .align 1 _Z14imageConvNaivePKfS0_Pfiii_param_1,
	.param .u64 .ptr .align 1 _Z14imageConvNaivePKfS0_Pfiii_param_2,
	.param .u32 _Z14imageConvNaivePKfS0_Pfiii_param_3,
	.param .u32 _Z14imageConvNaivePKfS0_Pfiii_param_4,
	.param .u32 _Z14imageConvNaivePKfS0_Pfiii_param_5
)
{
	.reg .pred 	%p<16>;
	.reg .b32 	%r<79>;
	.reg .b32 	%f<119>;
	.reg .b64 	%rd<26>;

	ld.param.u64 	%rd6, [_Z14imageConvNaivePKfS0_Pfiii_param_0];
	ld.param.u64 	%rd7, [_Z14imageConvNaivePKfS0_Pfiii_param_1];
	ld.param.u32 	%r34, [_Z14imageConvNaivePKfS0_Pfiii_param_3];
	ld.param.u32 	%r35, [_Z14imageConvNaivePKfS0_Pfiii_param_4];
	cvta.to.global.u64 	%rd1, %rd6;
	cvta.to.global.u64 	%rd2, %rd7;
	mov.u32 	%r37, %ctaid.x;
	mov.u32 	%r38, %ntid.x;
	mov.u32 	%r39, %tid.x;
	mad.lo.s32 	%r1, %r37, %r38, %r39;
	mov.u32 	%r40, %ctaid.y;
	mov.u32 	%r41, %ntid.y;
	mov.u32 	%r42, %tid.y;
	mad.lo.s32 	%r2, %r40, %r41, %r42;
	setp.ge.s32 	%p1, %r2, %r34;
	setp.ge.s32 	%p2, %r1, %r35;
	or.pred  	%p3, %p1, %p2;
	@%p3 bra 	$L__BB1_19;
	ld.param.u32 	%r68, [_Z14imageConvNaivePKfS0_Pfiii_param_5];
	sub.s32 	%r43, %r1, %r68;
	max.s32 	%r3, %r43, 0;
	add.s32 	%r44, %r68, %r1;
	add.s32 	%r45, %r35, -1;
	min.s32 	%r4, %r44, %r45;
	sub.s32 	%r46, %r2, %r68;
	max.s32 	%r71, %r46, 0;
	add.s32 	%r47, %r68, %r2;
	add.s32 	%r48, %r34, -1;
	min.s32 	%r6, %r47, %r48;
	setp.gt.s32 	%p4, %r71, %r6;
	mov.f32 	%f117, 0f00000000;
	@%p4 bra 	$L__BB1_18;
	ld.param.u32 	%r69, [_Z14imageConvNaivePKfS0_Pfiii_param_5];
	shl.b32 	%r49, %r69, 1;
	or.b32  	%r7, %r49, 1;
	sub.s32 	%r8, %r69, %r1;
	sub.s32 	%r50, %r4, %r3;
	add.s32 	%r51, %r50, 1;
	and.b32  	%r9, %r51, 15;
	and.b32  	%r10, %r51, 7;
	and.b32  	%r11, %r51, 3;
	add.s32 	%r52, %r69, %r3;
	sub.s32 	%r12, %r52, %r1;
	mov.f32 	%f117, 0f00000000;
$L__BB1_3:
	mov.u32 	%r13, %r71;
	setp.lt.s32 	%p5, %r4, %r3;
	@%p5 bra 	$L__BB1_17;
	ld.param.u32 	%r70, [_Z14imageConvNaivePKfS0_Pfiii_param_5];
	setp.lt.u32 	%p6, %r50, 15;
	sub.s32 	%r54, %r70, %r2;
	add.s32 	%r55, %r54, %r13;
	mul.lo.s32 	%r14, %r55, %r7;
	add.s32 	%r15, %r8, %r14;
	mul.lo.s32 	%r16, %r13, %r35;
	mov.u32 	%r76, %r3;
	@%p6 bra 	$L__BB1_7;
	add.s32 	%r57, %r50, 1;
	and.b32  	%r58, %r57, -16;
	neg.s32 	%r72, %r58;
	add.s32 	%r74, %r3, %r16;
	add.s32 	%r73, %r12, %r14;
	mov.u32 	%r76, %r3;
$L__BB1_6:
	.pragma "nounroll";
	mul.wide.s32 	%rd8, %r73, 4;
	add.s64 	%rd9, %rd2, %rd8;
	ld.global.f32 	%f20, [%rd9];
	mul.wide.s32 	%rd10, %r74, 4;
	add.s64 	%rd11, %rd1, %rd10;
	ld.global.f32 	%f21, [%rd11];
	fma.rn.f32 	%f22, %f20, %f21, %f117;
	ld.global.f32 	%f23, [%rd9+4];
	ld.global.f32 	%f24, [%rd11+4];
	fma.rn.f32 	%f25, %f23, %f24, %f22;
	ld.global.f32 	%f26, [%rd9+8];
	ld.global.f32 	%f27, [%rd11+8];
	fma.rn.f32 	%f28, %f26, %f27, %f25;
	ld.global.f32 	%f29, [%rd9+12];
	ld.global.f32 	%f30, [%rd11+12];
	fma.rn.f32 	%f31, %f29, %f30, %f28;
	ld.global.f32 	%f32, [%rd9+16];
	ld.global.f32 	%f33, [%rd11+16];
	fma.rn.f32 	%f34, %f32, %f33, %f31;
	ld.global.f32 	%f35, [%rd9+20];
	ld.global.f32 	%f36, [%rd11+20];
	fma.rn.f32 	%f37, %f35, %f36, %f34;
	ld.global.f32 	%f38, [%rd9+24];
	ld.global.f32 	%f39, [%rd11+24];
	fma.rn.f32 	%f40, %f38, %f39, %f37;
	ld.global.f32 	%f41, [%rd9+28];
	ld.global.f32 	%f42, [%rd11+28];
	fma.rn.f32 	%f43, %f41, %f42, %f40;
	ld.global.f32 	%f44, [%rd9+32];
	ld.global.f32 	%f45, [%rd11+32];
	fma.rn.f32 	%f46, %f44, %f45, %f43;
	ld.global.f32 	%f47, [%rd9+36];
	ld.global.f32 	%f48, [%rd11+36];
	fma.rn.f32 	%f49, %f47, %f48, %f46;
	ld.global.f32 	%f50, [%rd9+40];
	ld.global.f32 	%f51, [%rd11+40];
	fma.rn.f32 	%f52, %f50, %f51, %f49;
	ld.global.f32 	%f53, [%rd9+44];
	ld.global.f32 	%f54, [%rd11+44];
	fma.rn.f32 	%f55, %f53, %f54, %f52;
	ld.global.f32 	%f56, [%rd9+48];
	ld.global.f32 	%f57, [%rd11+48];
	fma.rn.f32 	%f58, %f56, %f57, %f55;
	ld.global.f32 	%f59, [%rd9+52];
	ld.global.f32 	%f60, [%rd11+52];
	fma.rn.f32 	%f61, %f59, %f60, %f58;
	ld.global.f32 	%f62, [%rd9+56];
	ld.global.f32 	%f63, [%rd11+56];
	fma.rn.f32 	%f64, %f62, %f63, %f61;
	ld.global.f32 	%f65, [%rd9+60];
	ld.global.f32 	%f66, [%rd11+60];
	fma.rn.f32 	%f117, %f65, %f66, %f64;
	add.s32 	%r76, %r76, 16;
	add.s32 	%r74, %r74, 16;
	add.s32 	%r73, %r73, 16;
	add.s32 	%r72, %r72, 16;
	setp.ne.s32 	%p7, %r72, 0;
	@%p7 bra 	$L__BB1_6;
$L__BB1_7:
	setp.eq.s32 	%p8, %r9, 0;
	@%p8 bra 	$L__BB1_17;
	add.s32 	%r59, %r9, -1;
	setp.lt.u32 	%p9, %r59, 7;
	@%p9 bra 	$L__BB1_10;
	add.s32 	%r60, %r15, %r76;
	mul.wide.s32 	%rd12, %r60, 4;
	add.s64 	%rd13, %rd2, %rd12;
	ld.global.f32 	%f68, [%rd13];
	add.s32 	%r61, %r76, %r16;
	mul.wide.s32 	%rd14, %r61, 4;
	add.s64 	%rd15, %rd1, %rd14;
	ld.global.f32 	%f69, [%rd15];
	fma.rn.f32 	%f70, %f68, %f69, %f117;
	ld.global.f32 	%f71, [%rd13+4];
	ld.global.f32 	%f72, [%rd15+4];
	fma.rn.f32 	%f73, %f71, %f72, %f70;
	ld.global.f32 	%f74, [%rd13+8];
	ld.global.f32 	%f75, [%rd15+8];
	fma.rn.f32 	%f76, %f74, %f75, %f73;
	ld.global.f32 	%f77, [%rd13+12];
	ld.global.f32 	%f78, [%rd15+12];
	fma.rn.f32 	%f79, %f77, %f78, %f76;
	ld.global.f32 	%f80, [%rd13+16];
	ld.global.f32 	%f81, [%rd15+16];
	fma.rn.f32 	%f82, %f80, %f81, %f79;
	ld.global.f32 	%f83, [%rd13+20];
	ld.global.f32 	%f84, [%rd15+20];
	fma.rn.f32 	%f85, %f83, %f84, %f82;
	ld.global.f32 	%f86, [%rd13+24];
	ld.global.f32 	%f87, [%rd15+24];
	fma.rn.f32 	%f88, %f86, %f87, %f85;
	ld.global.f32 	%f89, [%rd13+28];
	ld.global.f32 	%f90, [%rd15+28];
	fma.rn.f32 	%f117, %f89, %f90, %f88;
	add.s32 	%r76, %r76, 8;
$L__BB1_10:
	setp.eq.s32 	%p10, %r10, 0;
	@%p10 bra 	$L__BB1_17;
	add.s32 	%r62, %r10, -1;
	setp.lt.u32 	%p11, %r62, 3;
	@%p11 bra 	$L__BB1_13;
	add.s32 	%r63, %r15, %r76;
	mul.wide.s32 	%rd16, %r63, 4;
	add.s64 	%rd17, %rd2, %rd16;
	ld.global.f32 	%f92, [%rd17];
	add.s32 	%r64, %r76, %r16;
	mul.wide.s32 	%rd18, %r64, 4;
	add.s64 	%rd19, %rd1, %rd18;
	ld.global.f32 	%f93, [%rd19];
	fma.rn.f32 	%f94, %f92, %f93, %f117;
	ld.global.f32 	%f95, [%rd17+4];
	ld.global.f32 	%f96, [%rd19+4];
	fma.rn.f32 	%f97, %f95, %f96, %f94;
	ld.global.f32 	%f98, [%rd17+8];
	ld.global.f32 	%f99, [%rd19+8];
	fma.rn.f32 	%f100, %f98, %f99, %f97;
	ld.global.f32 	%f101, [%rd17+12];
	ld.global.f32 	%f102, [%rd19+12];
	fma.rn.f32 	%f117, %f101, %f102, %f100;
	add.s32 	%r76, %r76, 4;
$L__BB1_13:
	setp.eq.s32 	%p12, %r11, 0;
	@%p12 bra 	$L__BB1_17;
	setp.eq.s32 	%p13, %r11, 1;
	add.s32 	%r65, %r15, %r76;
	mul.wide.s32 	%rd20, %r65, 4;
	add.s64 	%rd3, %rd2, %rd20;
	ld.global.f32 	%f103, [%rd3];
	add.s32 	%r66, %r76, %r16;
	mul.wide.s32 	%rd21, %r66, 4;
	add.s64 	%rd4, %rd1, %rd21;
	ld.global.f32 	%f104, [%rd4];
	fma.rn.f32 	%f117, %f103, %f104, %f117;
	@%p13 bra 	$L__BB1_17;
	setp.eq.s32 	%p14, %r11, 2;
	ld.global.f32 	%f105, [%rd3+4];
	ld.global.f32 	%f106, [%rd4+4];
	fma.rn.f32 	%f117, %f105, %f106, %f117;
	@%p14 bra 	$L__BB1_17;
	ld.global.f32 	%f107, [%rd3+8];
	ld.global.f32 	%f108, [%rd4+8];
	fma.rn.f32 	%f117, %f107, %f108, %f117;
$L__BB1_17:
	add.s32 	%r71, %r13, 1;
	setp.ne.s32 	%p15, %r13, %r6;
	@%p15 bra 	$L__BB1_3;
$L__BB1_18:
	ld.param.u64 	%rd25, [_Z14imageConvNaivePKfS0_Pfiii_param_2];
	mad.lo.s32 	%r67, %r35, %r2, %r1;
	cvta.to.global.u64 	%rd22, %rd25;
	mul.wide.s32 	%rd23, %r67, 4;
	add.s64 	%rd24, %rd22, %rd23;
	st.global.f32 	[%rd24], %f117;
$L__BB1_19:
	ret;

}


// ===== COMPILED SASS (sm_100) =====

	.target	sm_100

	.elftype	@"ET_EXEC"


//--------------------- .note.nv.tkinfo           --------------------------
	.section	.note.nv.tkinfo,"",@"SHT_NOTE"
	.sectionflags	@"SHF_NOTE_NV_TKINFO"
	.tkinfo
        /*0018*/ 	.word	0x00000002
        /*0030*/ 	.string	""
        /*0030*/ 	.string	"ptxas"
        /*0030*/ 	.string	"Cuda compilation tools, release 13.0, V13.0.88"
        /*0030*/ 	.string	"Build cuda_13.0.r13.0/compiler.36424714_0"
        /*0030*/ 	.string	"-arch sm_100 -m 64 "



//--------------------- .note.nv.cuinfo           --------------------------
	.section	.note.nv.cuinfo,"",@"SHT_NOTE"
	.sectionflags	@"SHF_NOTE_NV_CUINFO"
        /*0018*/ 	.short	0x0002
        /*001a*/ 	.short	0x0064
        /*001c*/ 	.short	0x0082
	.zero		2


//--------------------- .nv.info                  --------------------------
	.section	.nv.info,"",@"SHT_CUDA_INFO"
	.align	4


	//----- nvinfo : EIATTR_REGCOUNT
	.align		4
        /*0000*/ 	.byte	0x04, 0x2f
        /*0002*/ 	.short	(.L_1 - .L_0)
	.align		4
.L_0:
        /*0004*/ 	.word	index@(_Z19matrixMultiplyTiledPfS_S_i)
        /*0008*/ 	.word	0x00000020


	//----- nvinfo : EIATTR_FRAME_SIZE
	.align		4
.L_1:
        /*000c*/ 	.byte	0x04, 0x11
        /*000e*/ 	.short	(.L_3 - .L_2)
	.align		4
.L_2:
        /*0010*/ 	.word	index@(_Z19matrixMultiplyTiledPfS_S_i)
        /*0014*/ 	.word	0x00000000


	//----- nvinfo : EIATTR_REGCOUNT
	.align		4
.L_3:
        /*0018*/ 	.byte	0x04, 0x2f
        /*001a*/ 	.short	(.L_5 - .L_4)
	.align		4
.L_4:
        /*001c*/ 	.word	index@(_Z14imageConvNaivePKfS0_Pfiii)
        /*0020*/ 	.word	0x00000020


	//----- nvinfo : EIATTR_FRAME_SIZE
	.align		4
.L_5:
        /*0024*/ 	.byte	0x04, 0x11
        /*0026*/ 	.short	(.L_7 - .L_6)
	.align		4
.L_6:
        /*0028*/ 	.word	index@(_Z14imageConvNaivePKfS0_Pfiii)
        /*002c*/ 	.word	0x00000000


	//----- nvinfo : EIATTR_MIN_STACK_SIZE
	.align		4
.L_7:
        /*0030*/ 	.byte	0x04, 0x12
        /*0032*/ 	.short	(.L_9 - .L_8)
	.align		4
.L_8:
        /*0034*/ 	.word	index@(_Z14imageConvNaivePKfS0_Pfiii)
        /*0038*/ 	.word	0x00000000


	//----- nvinfo : EIATTR_MIN_STACK_SIZE
	.align		4
.L_9:
        /*003c*/ 	.byte	0x04, 0x12
        /*003e*/ 	.short	(.L_11 - .L_10)
	.align		4
.L_10:
        /*0040*/ 	.word	index@(_Z19matrixMultiplyTiledPfS_S_i)
        /*0044*/ 	.word	0x00000000
.L_11:


//--------------------- .nv.compat                --------------------------
	.section	.nv.compat,"",@"SHT_CUDA_COMPAT_INFO"
	.align	4
        /*0000*/ 	.byte	0x02, 0x09, 0x00, 0x00, 0x02, 0x02, 0x01, 0x00, 0x02, 0x05, 0x05, 0x00, 0x03, 0x07, 0x01, 0x01
        /*0010*/ 	.byte	0x02, 0x03, 0x00, 0x00, 0x02, 0x06, 0x01, 0x00, 0x04, 0x0b, 0x08, 0x00, 0x09, 0x00, 0x00, 0x00
        /*0020*/ 	.byte	0x00, 0x00, 0x00, 0x00


//--------------------- .nv.info._Z14imageConvNaivePKfS0_Pfiii --------------------------
	.section	.nv.info._Z14imageConvNaivePKfS0_Pfiii,"",@"SHT_CUDA_INFO"
	.sectionflags	@""
	.align	4


	//----- nvinfo : EIATTR_CUDA_API_VERSION
	.align		4
        /*0000*/ 	.byte	0x04, 0x37
        /*0002*/ 	.short	(.L_13 - .L_12)
.L_12:
        /*0004*/ 	.word	0x00000082


	//----- nvinfo : EIATTR_KPARAM_INFO
	.align		4
.L_13:
        /*0008*/ 	.byte	0x04, 0x17
        /*000a*/ 	.short	(.L_15 - .L_14)
.L_14:
        /*000c*/ 	.word	0x00000000
        /*0010*/ 	.short	0x0005
        /*0012*/ 	.short	0x0020
        /*0014*/ 	.byte	0x00, 0xf0, 0x11, 0x00


	//----- nvinfo : EIATTR_KPARAM_INFO
	.align		4
.L_15:
        /*0018*/ 	.byte	0x04, 0x17
        /*001a*/ 	.short	(.L_17 - .L_16)
.L_16:
        /*001c*/ 	.word	0x00000000
        /*0020*/ 	.short	0x0004
        /*0022*/ 	.short	0x001c
        /*0024*/ 	.byte	0x00, 0xf0, 0x11, 0x00


	//----- nvinfo : EIATTR_KPARAM_INFO
	.align		4
.L_17:
        /*0028*/ 	.byte	0x04, 0x17
        /*002a*/ 	.short	(.L_19 - .L_18)
.L_18:
        /*002c*/ 	.word	0x00000000
        /*0030*/ 	.short	0x0003
        /*0032*/ 	.short	0x0018
        /*0034*/ 	.byte	0x00, 0xf0, 0x11, 0x00


	//----- nvinfo : EIATTR_KPARAM_INFO
	.align		4
.L_19:
        /*0038*/ 	.byte	0x04, 0x17
        /*003a*/ 	.short	(.L_21 - .L_20)
.L_20:
        /*003c*/ 	.word	0x00000000
        /*0040*/ 	.short	0x0002
        /*0042*/ 	.short	0x0010
        /*0044*/ 	.byte	0x00, 0xf5, 0x21, 0x00


	//----- nvinfo : EIATTR_KPARAM_INFO
	.align		4
.L_21:
        /*0048*/ 	.byte	0x04, 0x17
        /*004a*/ 	.short	(.L_23 - .L_22)
.L_22:
        /*004c*/ 	.word	0x00000000
        /*0050*/ 	.short	0x0001
        /*0052*/ 	.short	0x0008
        /*0054*/ 	.byte	0x00, 0xf5, 0x21, 0x00


	//----- nvinfo : EIATTR_KPARAM_INFO
	.align		4
.L_23:
        /*0058*/ 	.byte	0x04, 0x17
        /*005a*/ 	.short	(.L_25 - .L_24)
.L_24:
        /*005c*/ 	.word	0x00000000
        /*0060*/ 	.short	0x0000
        /*0062*/ 	.short	0x0000
        /*0064*/ 	.byte	0x00, 0xf5, 0x21, 0x00


	//----- nvinfo : EIATTR_SPARSE_MMA_MASK
	.align		4
.L_25:
        /*0068*/ 	.byte	0x03, 0x50
        /*006a*/ 	.short	0x0000


	//----- nvinfo : EIATTR_MAXREG_COUNT
	.align		4
        /*006c*/ 	.byte	0x03, 0x1b
        /*006e*/ 	.short	0x00ff


	//----- nvinfo : EIATTR_MERCURY_ISA_VERSION
	.align		4
        /*0070*/ 	.byte	0x03, 0x5f
        /*0072*/ 	.short	0x0101


	//----- nvinfo : EIATTR_VRC_CTA_INIT_COUNT
	.align		4
        /*0074*/ 	.byte	0x02, 0x4a
	.zero		1
	.zero		1


	//----- nvinfo : EIATTR_EXIT_INSTR_OFFSETS
	.align		4
        /*0078*/ 	.byte	0x04, 0x1c
        /*007a*/ 	.short	(.L_27 - .L_26)


	//   ....[0]....
.L_26:
        /*007c*/ 	.word	0x000000c0


	//   ....[1]....
        /*0080*/ 	.word	0x00000d00


	//----- nvinfo : EIATTR_CRS_STACK_SIZE
	.align		4
.L_27:
        /*0084*/ 	.byte	0x04, 0x1e
        /*0086*/ 	.short	(.L_29 - .L_28)
.L_28:
        /*0088*/ 	.word	0x00000000


	//----- nvinfo : EIATTR_CBANK_PARAM_SIZE
	.align		4
.L_29:
        /*008c*/ 	.byte	0x03, 0x19
        /*008e*/ 	.short	0x0024


	//----- nvinfo : EIATTR_PARAM_CBANK
	.align		4
        /*0090*/ 	.byte	0x04, 0x0a
        /*0092*/ 	.short	(.L_31 - .L_30)
	.align		4
.L_30:
        /*0094*/ 	.word	index@(.nv.constant0._Z14imageConvNaivePKfS0_Pfiii)
        /*0098*/ 	.short	0x0380
        /*009a*/ 	.short	0x0024


	//----- nvinfo : EIATTR_SW_WAR
	.align		4
.L_31:
        /*009c*/ 	.byte	0x04, 0x36
        /*009e*/ 	.short	(.L_33 - .L_32)
.L_32:
        /*00a0*/ 	.word	0x00000008
.L_33:


//--------------------- .nv.info._Z19matrixMultiplyTiledPfS_S_i --------------------------
	.section	.nv.info._Z19matrixMultiplyTiledPfS_S_i,"",@"SHT_CUDA_INFO"
	.sectionflags	@""
	.align	4


	//----- nvinfo : EIATTR_CUDA_API_VERSION
	.align		4
        /*0000*/ 	.byte	0x04, 0x37
        /*0002*/ 	.short	(.L_35 - .L_34)
.L_34:
        /*0004*/ 	.word	0x00000082


	//----- nvinfo : EIATTR_KPARAM_INFO
	.align		4
.L_35:
        /*0008*/ 	.byte	0x04, 0x17
        /*000a*/ 	.short	(.L_37 - .L_36)
.L_36:
        /*000c*/ 	.word	0x00000000
        /*0010*/ 	.short	0x0003
        /*0012*/ 	.short	0x0018
        /*0014*/ 	.byte	0x00, 0xf0, 0x11, 0x00


	//----- nvinfo : EIATTR_KPARAM_INFO
	.align		4
.L_37:
        /*0018*/ 	.byte	0x04, 0x17
        /*001a*/ 	.short	(.L_39 - .L_38)
.L_38:
        /*001c*/ 	.word	0x00000000
        /*0020*/ 	.short	0x0002
        /*0022*/ 	.short	0x0010
        /*0024*/ 	.byte	0x00, 0xf5, 0x21, 0x00


	//----- nvinfo : EIATTR_KPARAM_INFO
	.align		4
.L_39:
        /*0028*/ 	.byte	0x04, 0x17
        /*002a*/ 	.short	(.L_41 - .L_40)
.L_40:
        /*002c*/ 	.word	0x00000000
        /*0030*/ 	.short	0x0001
        /*0032*/ 	.short	0x0008
        /*0034*/ 	.byte	0x00, 0xf5, 0x21, 0x00


	//----- nvinfo : EIATTR_KPARAM_INFO
	.align		4
.L_41:
        /*0038*/ 	.byte	0x04, 0x17
        /*003a*/ 	.short	(.L_43 - .L_42)
.L_42:
        /*003c*/ 	.word	0x00000000
        /*0040*/ 	.short	0x0000
        /*0042*/ 	.short	0x0000
        /*0044*/ 	.byte	0x00, 0xf5, 0x21, 0x00


	//----- nvinfo : EIATTR_SPARSE_MMA_MASK
	.align		4
.L_43:
        /*0048*/ 	.byte	0x03, 0x50
        /*004a*/ 	.short	0x0000


	//----- nvinfo : EIATTR_MAXREG_COUNT
	.align		4
        /*004c*/ 	.byte	0x03, 0x1b
        /*004e*/ 	.short	0x00ff


	//----- nvinfo : EIATTR_NUM_BARRIERS
	.align		4
        /*0050*/ 	.byte	0x02, 0x4c
        /*0052*/ 	.byte	0x01
	.zero		1


	//----- nvinfo : EIATTR_MERCURY_ISA_VERSION
	.align		4
        /*0054*/ 	.byte	0x03, 0x5f
        /*0056*/ 	.short	0x0101


	//----- nvinfo : EIATTR_VRC_CTA_INIT_COUNT
	.align		4
        /*0058*/ 	.byte	0x02, 0x4a
	.zero		1
	.zero		1


	//----- nvinfo : EIATTR_EXIT_INSTR_OFFSETS
	.align		4
        /*005c*/ 	.byte	0x04, 0x1c
        /*005e*/ 	.short	(.L_45 - .L_44)


	//   ....[0]....
.L_44:
        /*0060*/ 	.word	0x000005c0


	//   ....[1]....
        /*0064*/ 	.word	0x00000610


	//----- nvinfo : EIATTR_CBANK_PARAM_SIZE
	.align		4
.L_45:
        /*0068*/ 	.byte	0x03, 0x19
        /*006a*/ 	.short	0x001c


	//----- nvinfo : EIATTR_PARAM_CBANK
	.align		4
        /*006c*/ 	.byte	0x04, 0x0a
        /*006e*/ 	.short	(.L_47 - .L_46)
	.align		4
.L_46:
        /*0070*/ 	.word	index@(.nv.constant0._Z19matrixMultiplyTiledPfS_S_i)
        /*0074*/ 	.short	0x0380
        /*0076*/ 	.short	0x001c


	//----- nvinfo : EIATTR_SW_WAR
	.align		4
.L_47:
        /*0078*/ 	.byte	0x04, 0x36
        /*007a*/ 	.short	(.L_49 - .L_48)
.L_48:
        /*007c*/ 	.word	0x00000008
.L_49:


//--------------------- .nv.callgraph             --------------------------
	.section	.nv.callgraph,"",@"SHT_CUDA_CALLGRAPH"
	.align	4
	.sectionentsize	8
	.align		4
        /*0000*/ 	.word	0x00000000
	.align		4
        /*0004*/ 	.word	0xffffffff
	.align		4
        /*0008*/ 	.word	0x00000000
	.align		4
        /*000c*/ 	.word	0xfffffffe
	.align		4
        /*0010*/ 	.word	0x00000000
	.align		4
        /*0014*/ 	.word	0xfffffffd
	.align		4
        /*0018*/ 	.word	0x00000000
	.align		4
        /*001c*/ 	.word	0xfffffffc


//--------------------- .text._Z14imageConvNaivePKfS0_Pfiii --------------------------
	.section	.text._Z14imageConvNaivePKfS0_Pfiii,"ax",@progbits
	.align	128
        .global         _Z14imageConvNaivePKfS0_Pfiii
        .type           _Z14imageConvNaivePKfS0_Pfiii,@function
        .size           _Z14imageConvNaivePKfS0_Pfiii,(.L_x_16 - _Z14imageConvNaivePKfS0_Pfiii)
        .other          _Z14imageConvNaivePKfS0_Pfiii,@"STO_CUDA_ENTRY STV_DEFAULT"
_Z14imageConvNaivePKfS0_Pfiii:
.text._Z14imageConvNaivePKfS0_Pfiii:
[----:B------:R-:W-:Y:S01]  /*0000*/  LDC R1, c[0x0][0x37c] ;  /* 0x0000df00ff017b82 */ /* 0x000fe20000000800 */
[----:B------:R-:W0:Y:S07]  /*0010*/  S2R R3, SR_TID.X ;  /* 0x0000000000037919 */ /* 0x000e2e0000002100 */
[----:B------:R-:W0:Y:S01]  /*0020*/  S2UR UR6, SR_CTAID.X ;  /* 0x00000000000679c3 */ /* 0x000e220000002500 */
[----:B------:R-:W1:Y:S01]  /*0030*/  LDCU.64 UR4, c[0x0][0x398] ;  /* 0x00007300ff0477ac */ /* 0x000e620008000a00 */
[----:B------:R-:W2:Y:S06]  /*0040*/  S2R R5, SR_TID.Y ;  /* 0x0000000000057919 */ /* 0x000eac0000002200 */
[----:B------:R-:W0:Y:S08]  /*0050*/  LDC R0, c[0x0][0x360] ;  /* 0x0000d800ff007b82 */ /* 0x000e300000000800 */
[----:B------:R-:W2:Y:S08]  /*0060*/  S2UR UR7, SR_CTAID.Y ;  /* 0x00000000000779c3 */ /* 0x000eb00000002600 */
[----:B------:R-:W2:Y:S01]  /*0070*/  LDC R2, c[0x0][0x364] ;  /* 0x0000d900ff027b82 */ /* 0x000ea20000000800 */
[----:B0-----:R-:W-:-:S05]  /*0080*/  IMAD R0, R0, UR6, R3 ;  /* 0x0000000600007c24 */ /* 0x001fca000f8e0203 */
[----:B-1----:R-:W-:Y:S01]  /*0090*/  ISETP.GE.AND P0, PT, R0, UR5, PT ;  /* 0x0000000500007c0c */ /* 0x002fe2000bf06270 */
[----:B--2---:R-:W-:-:S05]  /*00a0*/  IMAD R3, R2, UR7, R5 ;  /* 0x0000000702037c24 */ /* 0x004fca000f8e0205 */
[----:B------:R-:W-:-:S13]  /*00b0*/  ISETP.GE.OR P0, PT, R3, UR4, P0 ;  /* 0x0000000403007c0c */ /* 0x000fda0008706670 */
[----:B------:R-:W-:Y:S05]  /*00c0*/  @P0 EXIT ;  /* 0x000000000000094d */ /* 0x000fea0003800000 */
[----:B------:R-:W0:Y:S01]  /*00d0*/  LDC R11, c[0x0][0x3a0] ;  /* 0x0000e800ff0b7b82 */ /* 0x000e220000000800 */
[----:B------:R-:W-:Y:S01]  /*00e0*/  UIADD3 UR4, UPT, UPT, UR4, -0x1, URZ ;  /* 0xffffffff04047890 */ /* 0x000fe2000fffe0ff */
[----:B------:R-:W-:Y:S01]  /*00f0*/  BSSY.RECONVERGENT B1, `(.L_x_0) ;  /* 0x00000bb000017945 */ /* 0x000fe20003800200 */
[----:B------:R-:W1:Y:S01]  /*0100*/  LDCU.64 UR6, c[0x0][0x358] ;  /* 0x00006b00ff0677ac */ /* 0x000e620008000a00 */
[----:B------:R-:W-:Y:S01]  /*0110*/  HFMA2 R20, -RZ, RZ, 0, 0 ;  /* 0x00000000ff147431 */ /* 0x000fe200000001ff */
[CC--:B0-----:R-:W-:Y:S02]  /*0120*/  VIADDMNMX R8, R3.reuse, -R11.reuse, RZ, !PT ;  /* 0x8000000b03087246 */ /* 0x0c1fe400078001ff */
[----:B------:R-:W-:-:S04]  /*0130*/  VIADDMNMX R2, R3, R11, UR4, PT ;  /* 0x0000000403027e46 */ /* 0x000fc8000b80010b */
[----:B------:R-:W-:-:S13]  /*0140*/  ISETP.GT.AND P0, PT, R8, R2, PT ;  /* 0x000000020800720c */ /* 0x000fda0003f04270 */
[----:B-1----:R-:W-:Y:S05]  /*0150*/  @P0 BRA `(.L_x_1) ;  /* 0x0000000800d00947 */ /* 0x002fea0003800000 */
[----:B------:R-:W-:Y:S01]  /*0160*/  UIADD3 UR4, UPT, UPT, UR5, -0x1, URZ ;  /* 0xffffffff05047890 */ /* 0x000fe2000fffe0ff */
[CC--:B------:R-:W-:Y:S02]  /*0170*/  VIADDMNMX R5, R0.reuse, -R11.reuse, RZ, !PT ;  /* 0x8000000b00057246 */ /* 0x0c0fe400078001ff */
[----:B------:R-:W-:Y:S02]  /*0180*/  LEA R9, R11, 0x1, 0x1 ;  /* 0x000000010b097811 */ /* 0x000fe400078e08ff */
[CC--:B------:R-:W-:Y:S02]  /*0190*/  IADD3 R10, PT, PT, -R0.reuse, R11.reuse, RZ ;  /* 0x0000000b000a7210 */ /* 0x0c0fe40007ffe1ff */
[----:B------:R-:W-:Y:S02]  /*01a0*/  VIADDMNMX R6, R0, R11, UR4, PT ;  /* 0x0000000400067e46 */ /* 0x000fe4000b80010b */
[----:B------:R-:W-:Y:S02]  /*01b0*/  MOV R20, RZ ;  /* 0x000000ff00147202 */ /* 0x000fe40000000f00 */
[----:B------:R-:W-:-:S02]  /*01c0*/  IADD3 R7, PT, PT, -R5, R6, RZ ;  /* 0x0000000605077210 */ /* 0x000fc40007ffe1ff */
[----:B------:R-:W-:Y:S02]  /*01d0*/  IADD3 R11, PT, PT, -R0, R11, R5 ;  /* 0x0000000b000b7210 */ /* 0x000fe40007ffe105 */
[----:B------:R-:W-:-:S04]  /*01e0*/  IADD3 R18, PT, PT, R7, 0x1, RZ ;  /* 0x0000000107127810 */ /* 0x000fc80007ffe0ff */
[C---:B------:R-:W-:Y:S02]  /*01f0*/  LOP3.LUT R12, R18.reuse, 0xf, RZ, 0xc0, !PT ;  /* 0x0000000f120c7812 */ /* 0x040fe400078ec0ff */
[C---:B------:R-:W-:Y:S02]  /*0200*/  LOP3.LUT R13, R18.reuse, 0x7, RZ, 0xc0, !PT ;  /* 0x00000007120d7812 */ /* 0x040fe400078ec0ff */
[----:B------:R-:W-:-:S07]  /*0210*/  LOP3.LUT R18, R18, 0x3, RZ, 0xc0, !PT ;  /* 0x0000000312127812 */ /* 0x000fce00078ec0ff */
.L_x_11:
[----:B------:R-:W-:Y:S01]  /*0220*/  ISETP.GE.AND P0, PT, R6, R5, PT ;  /* 0x000000050600720c */ /* 0x000fe20003f06270 */
[----:B------:R-:W-:-:S12]  /*0230*/  BSSY.RECONVERGENT B0, `(.L_x_2) ;  /* 0x00000a3000007945 */ /* 0x000fd80003800200 */
[----:B------:R-:W-:Y:S05]  /*0240*/  @!P0 BRA `(.L_x_3) ;  /* 0x0000000800848947 */ /* 0x000fea0003800000 */
[----:B------:R-:W0:Y:S01]  /*0250*/  LDCU UR4, c[0x0][0x3a0] ;  /* 0x00007400ff0477ac */ /* 0x000e220008000800 */
[----:B------:R-:W-:Y:S01]  /*0260*/  ISETP.GE.U32.AND P1, PT, R7, 0xf, PT ;  /* 0x0000000f0700780c */ /* 0x000fe20003f26070 */
[----:B------:R-:W-:Y:S01]  /*0270*/  BSSY.RECONVERGENT B2, `(.L_x_4) ;  /* 0x0000047000027945 */ /* 0x000fe20003800200 */
[----:B------:R-:W-:Y:S02]  /*0280*/  ISETP.NE.AND P0, PT, R12, RZ, PT ;  /* 0x000000ff0c00720c */ /* 0x000fe40003f05270 */
[----:B------:R-:W-:Y:S02]  /*0290*/  MOV R19, R5 ;  /* 0x0000000500137202 */ /* 0x000fe40000000f00 */
[----:B0-----:R-:W-:-:S05]  /*02a0*/  IADD3 R4, PT, PT, R8, UR4, -R3 ;  /* 0x0000000408047c10 */ /* 0x001fca000fffe803 */
[----:B------:R-:W-:Y:S02]  /*02b0*/  IMAD R4, R9, R4, RZ ;  /* 0x0000000409047224 */ /* 0x000fe400078e02ff */
[----:B------:R-:W-:Y:S05]  /*02c0*/  @!P1 BRA `(.L_x_5) ;  /* 0x0000000400049947 */ /* 0x000fea0003800000 */
[----:B------:R-:W0:Y:S01]  /*02d0*/  LDCU UR4, c[0x0][0x39c] ;  /* 0x00007380ff0477ac */ /* 0x000e220008000800 */
[----:B------:R-:W-:Y:S02]  /*02e0*/  IADD3 R22, PT, PT, R7, 0x1, RZ ;  /* 0x0000000107167810 */ /* 0x000fe40007ffe0ff */
[----:B------:R-:W-:Y:S02]  /*02f0*/  IADD3 R21, PT, PT, R11, R4, RZ ;  /* 0x000000040b157210 */ /* 0x000fe40007ffe0ff */
[----:B------:R-:W-:Y:S02]  /*0300*/  LOP3.LUT R22, R22, 0xfffffff0, RZ, 0xc0, !PT ;  /* 0xfffffff016167812 */ /* 0x000fe400078ec0ff */
[----:B------:R-:W-:Y:S02]  /*0310*/  MOV R19, R5 ;  /* 0x0000000500137202 */ /* 0x000fe40000000f00 */
[----:B------:R-:W-:Y:S01]  /*0320*/  IADD3 R22, PT, PT, -R22, RZ, RZ ;  /* 0x000000ff16167210 */ /* 0x000fe20007ffe1ff */
[----:B0-----:R-:W-:-:S07]  /*0330*/  IMAD R23, R8, UR4, R5 ;  /* 0x0000000408177c24 */ /* 0x001fce000f8e0205 */
.L_x_6:
[----:B------:R-:W0:Y:S08]  /*0340*/  LDC.64 R16, c[0x0][0x388] ;  /* 0x0000e200ff107b82 */ /* 0x000e300000000a00 */
[----:B------:R-:W1:Y:S01]  /*0350*/  LDC.64 R14, c[0x0][0x380] ;  /* 0x0000e000ff0e7b82 */ /* 0x000e620000000a00 */
[----:B0-----:R-:W-:-:S05]  /*0360*/  IMAD.WIDE R16, R21, 0x4, R16 ;  /* 0x0000000415107825 */ /* 0x001fca00078e0210 */
[----:B------:R-:W2:Y:S01]  /*0370*/  LDG.E R25, desc[UR6][R16.64] ;  /* 0x0000000610197981 */ /* 0x000ea2000c1e1900 */
[----:B-1----:R-:W-:-:S03]  /*0380*/  IMAD.WIDE R14, R23, 0x4, R14 ;  /* 0x00000004170e7825 */ /* 0x002fc600078e020e */
[----:B------:R-:W3:Y:S04]  /*0390*/  LDG.E R27, desc[UR6][R16.64+0x8] ;  /* 0x00000806101b7981 */ /* 0x000ee8000c1e1900 */
[----:B------:R-:W2:Y:S04]  /*03a0*/  LDG.E R24, desc[UR6][R14.64] ;  /* 0x000000060e187981 */ /* 0x000ea8000c1e1900 */
[----:B------:R-:W3:Y:S04]  /*03b0*/  LDG.E R26, desc[UR6][R14.64+0x8] ;  /* 0x000008060e1a7981 */ /* 0x000ee8000c1e1900 */
[----:B------:R-:W4:Y:S04]  /*03c0*/  LDG.E R29, desc[UR6][R16.64+0x3c] ;  /* 0x00003c06101d7981 */ /* 0x000f28000c1e1900 */
[----:B------:R-:W4:Y:S01]  /*03d0*/  LDG.E R28, desc[UR6][R14.64+0x3c] ;  /* 0x00003c060e1c7981 */ /* 0x000f22000c1e1900 */
[----:B--2---:R-:W-:-:S03]  /*03e0*/  FFMA R24, R25, R24, R20 ;  /* 0x0000001819187223 */ /* 0x004fc60000000014 */
[----:B------:R-:W2:Y:S04]  /*03f0*/  LDG.E R25, desc[UR6][R16.64+0x4] ;  /* 0x0000040610197981 */ /* 0x000ea8000c1e1900 */
[----:B------:R-:W2:Y:S02]  /*0400*/  LDG.E R20, desc[UR6][R14.64+0x4] ;  /* 0x000004060e147981 */ /* 0x000ea4000c1e1900 */
[----:B--2---:R-:W-:Y:S02]  /*0410*/  FFMA R20, R25, R20, R24 ;  /* 0x0000001419147223 */ /* 0x004fe40000000018 */
[----:B------:R-:W2:Y:S04]  /*0420*/  LDG.E R25, desc[UR6][R16.64+0xc] ;  /* 0x00000c0610197981 */ /* 0x000ea8000c1e1900 */
[----:B------:R-:W2:Y:S01]  /*0430*/  LDG.E R24, desc[UR6][R14.64+0xc] ;  /* 0x00000c060e187981 */ /* 0x000ea2000c1e1900 */
[----:B---3--:R-:W-:-:S03]  /*0440*/  FFMA R20, R27, R26, R20 ;  /* 0x0000001a1b147223 */ /* 0x008fc60000000014 */
[----:B------:R-:W3:Y:S04]  /*0450*/  LDG.E R27, desc[UR6][R16.64+0x10] ;  /* 0x00001006101b7981 */ /* 0x000ee8000c1e1900 */
[----:B------:R-:W3:Y:S01]  /*0460*/  LDG.E R26, desc[UR6][R14.64+0x10] ;  /* 0x000010060e1a7981 */ /* 0x000ee2000c1e1900 */
[----:B--2---:R-:W-:-:S03]  /*0470*/  FFMA R20, R25, R24, R20 ;  /* 0x0000001819147223 */ /* 0x004fc60000000014 */
        /* <DEDUP_REMOVED lines=23> */
[----:B------:R-:W-:Y:S01]  /*05f0*/  IADD3 R22, PT, PT, R22, 0x10, RZ ;  /* 0x0000001016167810 */ /* 0x000fe20007ffe0ff */
[----:B--2---:R-:W-:Y:S02]  /*0600*/  FFMA R20, R25, R24, R20 ;  /* 0x0000001819147223 */ /* 0x004fe40000000014 */
[----:B------:R-:W2:Y:S04]  /*0610*/  LDG.E R25, desc[UR6][R16.64+0x34] ;  /* 0x0000340610197981 */ /* 0x000ea8000c1e1900 */
[----:B------:R-:W2:Y:S01]  /*0620*/  LDG.E R24, desc[UR6][R14.64+0x34] ;  /* 0x000034060e187981 */ /* 0x000ea2000c1e1900 */
[----:B---3--:R-:W-:-:S03]  /*0630*/  FFMA R26, R27, R26, R20 ;  /* 0x0000001a1b1a7223 */ /* 0x008fc60000000014 */
[----:B------:R-:W3:Y:S04]  /*0640*/  LDG.E R20, desc[UR6][R16.64+0x38] ;  /* 0x0000380610147981 */ /* 0x000ee8000c1e1900 */
[----:B------:R-:W3:Y:S01]  /*0650*/  LDG.E R27, desc[UR6][R14.64+0x38] ;  /* 0x000038060e1b7981 */ /* 0x000ee2000c1e1900 */
[----:B------:R-:W-:Y:S02]  /*0660*/  ISETP.NE.AND P1, PT, R22, RZ, PT ;  /* 0x000000ff1600720c */ /* 0x000fe40003f25270 */
[----:B------:R-:W-:Y:S02]  /*0670*/  IADD3 R19, PT, PT, R19, 0x10, RZ ;  /* 0x0000001013137810 */ /* 0x000fe40007ffe0ff */
[----:B------:R-:W-:Y:S02]  /*0680*/  IADD3 R21, PT, PT, R21, 0x10, RZ ;  /* 0x0000001015157810 */ /* 0x000fe40007ffe0ff */
[----:B------:R-:W-:Y:S01]  /*0690*/  IADD3 R23, PT, PT, R23, 0x10, RZ ;  /* 0x0000001017177810 */ /* 0x000fe20007ffe0ff */
[----:B--2---:R-:W-:-:S04]  /*06a0*/  FFMA R25, R25, R24, R26 ;  /* 0x0000001819197223 */ /* 0x004fc8000000001a */
[----:B---3--:R-:W-:-:S04]  /*06b0*/  FFMA R20, R20, R27, R25 ;  /* 0x0000001b14147223 */ /* 0x008fc80000000019 */
[----:B----4-:R-:W-:Y:S01]  /*06c0*/  FFMA R20, R29, R28, R20 ;  /* 0x0000001c1d147223 */ /* 0x010fe20000000014 */
[----:B------:R-:W-:Y:S06]  /*06d0*/  @P1 BRA `(.L_x_6) ;  /* 0xfffffffc00181947 */ /* 0x000fec000383ffff */
.L_x_5:
[----:B------:R-:W-:Y:S05]  /*06e0*/  BSYNC.RECONVERGENT B2 ;  /* 0x0000000000027941 */ /* 0x000fea0003800200 */
.L_x_4:
[----:B------:R-:W-:Y:S01]  /*06f0*/  IADD3 R4, PT, PT, R10, R4, RZ ;  /* 0x000000040a047210 */ /* 0x000fe20007ffe0ff */
[----:B------:R-:W-:Y:S06]  /*0700*/  @!P0 BRA `(.L_x_3) ;  /* 0x0000000400548947 */ /* 0x000fec0003800000 */
[----:B------:R-:W-:Y:S01]  /*0710*/  IADD3 R14, PT, PT, R12, -0x1, RZ ;  /* 0xffffffff0c0e7810 */ /* 0x000fe20007ffe0ff */
[----:B------:R-:W-:Y:S01]  /*0720*/  BSSY.RECONVERGENT B2, `(.L_x_7) ;  /* 0x0000024000027945 */ /* 0x000fe20003800200 */
[----:B------:R-:W-:Y:S02]  /*0730*/  ISETP.NE.AND P1, PT, R13, RZ, PT ;  /* 0x000000ff0d00720c */ /* 0x000fe40003f25270 */
[----:B------:R-:W-:-:S13]  /*0740*/  ISETP.GE.U32.AND P0, PT, R14, 0x7, PT ;  /* 0x000000070e00780c */ /* 0x000fda0003f06070 */
[----:B------:R-:W-:Y:S05]  /*0750*/  @!P0 BRA `(.L_x_8) ;  /* 0x0000000000808947 */ /* 0x000fea0003800000 */
[----:B------:R-:W0:Y:S01]  /*0760*/  LDC.64 R16, c[0x0][0x388] ;  /* 0x0000e200ff107b82 */ /* 0x000e220000000a00 */
[----:B------:R-:W1:Y:S01]  /*0770*/  LDCU UR4, c[0x0][0x39c] ;  /* 0x00007380ff0477ac */ /* 0x000e620008000800 */
[----:B------:R-:W-:-:S06]  /*0780*/  IADD3 R21, PT, PT, R4, R19, RZ ;  /* 0x0000001304157210 */ /* 0x000fcc0007ffe0ff */
[----:B------:R-:W2:Y:S01]  /*0790*/  LDC.64 R14, c[0x0][0x380] ;  /* 0x0000e000ff0e7b82 */ /* 0x000ea20000000a00 */
[----:B-1----:R-:W-:Y:S02]  /*07a0*/  IMAD R23, R8, UR4, R19 ;  /* 0x0000000408177c24 */ /* 0x002fe4000f8e0213 */
[----:B0-----:R-:W-:-:S05]  /*07b0*/  IMAD.WIDE R16, R21, 0x4, R16 ;  /* 0x0000000415107825 */ /* 0x001fca00078e0210 */
[----:B------:R-:W3:Y:S01]  /*07c0*/  LDG.E R21, desc[UR6][R16.64] ;  /* 0x0000000610157981 */ /* 0x000ee2000c1e1900 */
[----:B--2---:R-:W-:-:S03]  /*07d0*/  IMAD.WIDE R14, R23, 0x4, R14 ;  /* 0x00000004170e7825 */ /* 0x004fc600078e020e */
[----:B------:R-:W2:Y:S04]  /*07e0*/  LDG.E R25, desc[UR6][R16.64+0x8] ;  /* 0x0000080610197981 */ /* 0x000ea8000c1e1900 */
[----:B------:R-:W3:Y:S04]  /*07f0*/  LDG.E R22, desc[UR6][R14.64] ;  /* 0x000000060e167981 */ /* 0x000ee8000c1e1900 */
[----:B------:R-:W4:Y:S04]  /*0800*/  LDG.E R23, desc[UR6][R16.64+0x4] ;  /* 0x0000040610177981 */ /* 0x000f28000c1e1900 */
[----:B------:R-:W4:Y:S04]  /*0810*/  LDG.E R24, desc[UR6][R14.64+0x4] ;  /* 0x000004060e187981 */ /* 0x000f28000c1e1900 */
[----:B------:R-:W2:Y:S04]  /*0820*/  LDG.E R26, desc[UR6][R14.64+0x8] ;  /* 0x000008060e1a7981 */ /* 0x000ea8000c1e1900 */
[----:B------:R-:W5:Y:S04]  /*0830*/  LDG.E R27, desc[UR6][R16.64+0x1c] ;  /* 0x00001c06101b7981 */ /* 0x000f68000c1e1900 */
[----:B------:R-:W5:Y:S01]  /*0840*/  LDG.E R28, desc[UR6][R14.64+0x1c] ;  /* 0x00001c060e1c7981 */ /* 0x000f62000c1e1900 */
[----:B---3--:R-:W-:-:S03]  /*0850*/  FFMA R22, R21, R22, R20 ;  /* 0x0000001615167223 */ /* 0x008fc60000000014 */
[----:B------:R-:W3:Y:S04]  /*0860*/  LDG.E R21, desc[UR6][R16.64+0xc] ;  /* 0x00000c0610157981 */ /* 0x000ee8000c1e1900 */
[----:B------:R-:W3:Y:S01]  /*0870*/  LDG.E R20, desc[UR6][R14.64+0xc] ;  /* 0x00000c060e147981 */ /* 0x000ee2000c1e1900 */
[----:B----4-:R-:W-:-:S03]  /*0880*/  FFMA R22, R23, R24, R22 ;  /* 0x0000001817167223 */ /* 0x010fc60000000016 */
[----:B------:R-:W4:Y:S01]  /*0890*/  LDG.E R23, desc[UR6][R14.64+0x10] ;  /* 0x000010060e177981 */ /* 0x000f22000c1e1900 */
[----:B--2---:R-:W-:-:S03]  /*08a0*/  FFMA R26, R25, R26, R22 ;  /* 0x0000001a191a7223 */ /* 0x004fc60000000016 */
[----:B------:R-:W4:Y:S04]  /*08b0*/  LDG.E R22, desc[UR6][R16.64+0x10] ;  /* 0x0000100610167981 */ /* 0x000f28000c1e1900 */
[----:B------:R-:W2:Y:S04]  /*08c0*/  LDG.E R24, desc[UR6][R16.64+0x14] ;  /* 0x0000140610187981 */ /* 0x000ea8000c1e1900 */
[----:B------:R-:W2:Y:S01]  /*08d0*/  LDG.E R25, desc[UR6][R14.64+0x14] ;  /* 0x000014060e197981 */ /* 0x000ea2000c1e1900 */
[----:B---3--:R-:W-:-:S03]  /*08e0*/  FFMA R21, R21, R20, R26 ;  /* 0x0000001415157223 */ /* 0x008fc6000000001a */
[----:B------:R-:W3:Y:S04]  /*08f0*/  LDG.E R20, desc[UR6][R16.64+0x18] ;  /* 0x0000180610147981 */ /* 0x000ee8000c1e1900 */
[----:B------:R-:W3:Y:S01]  /*0900*/  LDG.E R26, desc[UR6][R14.64+0x18] ;  /* 0x000018060e1a7981 */ /* 0x000ee2000c1e1900 */
[----:B----4-:R-:W-:-:S04]  /*0910*/  FFMA R21, R22, R23, R21 ;  /* 0x0000001716157223 */ /* 0x010fc80000000015 */
[----:B--2---:R-:W-:Y:S01]  /*0920*/  FFMA R21, R24, R25, R21 ;  /* 0x0000001918157223 */ /* 0x004fe20000000015 */
[----:B------:R-:W-:-:S03]  /*0930*/  IADD3 R19, PT, PT, R19, 0x8, RZ ;  /* 0x0000000813137810 */ /* 0x000fc60007ffe0ff */
[----:B---3--:R-:W-:-:S04]  /*0940*/  FFMA R20, R20, R26, R21 ;  /* 0x0000001a14147223 */ /* 0x008fc80000000015 */
[----:B-----5:R-:W-:-:S07]  /*0950*/  FFMA R20, R27, R28, R20 ;  /* 0x0000001c1b147223 */ /* 0x020fce0000000014 */
.L_x_8:
[----:B------:R-:W-:Y:S05]  /*0960*/  BSYNC.RECONVERGENT B2 ;  /* 0x0000000000027941 */ /* 0x000fea0003800200 */
.L_x_7:
[----:B------:R-:W-:Y:S05]  /*0970*/  @!P1 BRA `(.L_x_3) ;  /* 0x0000000000b89947 */ /* 0x000fea0003800000 */
        /* <DEDUP_REMOVED lines=14> */
[----:B------:R-:W4:Y:S04]  /*0a60*/  LDG.E R23, desc[UR6][R16.64] ;  /* 0x0000000610177981 */ /* 0x000f28000c1e1900 */
[----:B------:R-:W4:Y:S04]  /*0a70*/  LDG.E R22, desc[UR6][R14.64] ;  /* 0x000000060e167981 */ /* 0x000f28000c1e1900 */
[----:B------:R-:W3:Y:S04]  /*0a80*/  LDG.E R24, desc[UR6][R14.64+0x4] ;  /* 0x000004060e187981 */ /* 0x000ee8000c1e1900 */
[----:B------:R-:W2:Y:S04]  /*0a90*/  LDG.E R26, desc[UR6][R14.64+0x8] ;  /* 0x000008060e1a7981 */ /* 0x000ea8000c1e1900 */
[----:B------:R-:W5:Y:S04]  /*0aa0*/  LDG.E R28, desc[UR6][R16.64+0xc] ;  /* 0x00000c06101c7981 */ /* 0x000f68000c1e1900 */
[----:B------:R-:W5:Y:S01]  /*0ab0*/  LDG.E R27, desc[UR6][R14.64+0xc] ;  /* 0x00000c060e1b7981 */ /* 0x000f62000c1e1900 */
[----:B------:R-:W-:Y:S01]  /*0ac0*/  IADD3 R19, PT, PT, R19, 0x4, RZ ;  /* 0x0000000413137810 */ /* 0x000fe20007ffe0ff */
[----:B----4-:R-:W-:-:S04]  /*0ad0*/  FFMA R22, R23, R22, R20 ;  /* 0x0000001617167223 */ /* 0x010fc80000000014 */
[----:B---3--:R-:W-:-:S04]  /*0ae0*/  FFMA R22, R25, R24, R22 ;  /* 0x0000001819167223 */ /* 0x008fc80000000016 */
[----:B--2---:R-:W-:-:S04]  /*0af0*/  FFMA R21, R21, R26, R22 ;  /* 0x0000001a15157223 */ /* 0x004fc80000000016 */
[----:B-----5:R-:W-:-:S07]  /*0b00*/  FFMA R20, R28, R27, R21 ;  /* 0x0000001b1c147223 */ /* 0x020fce0000000015 */
.L_x_10:
[----:B------:R-:W-:Y:S05]  /*0b10*/  BSYNC.RECONVERGENT B2 ;  /* 0x0000000000027941 */ /* 0x000fea0003800200 */
.L_x_9:
[----:B------:R-:W-:Y:S05]  /*0b20*/  @!P1 BRA `(.L_x_3) ;  /* 0x00000000004c9947 */ /* 0x000fea0003800000 */
[----:B------:R-:W0:Y:S01]  /*0b30*/  LDC.64 R14, c[0x0][0x388] ;  /* 0x0000e200ff0e7b82 */ /* 0x000e220000000a00 */
[----:B------:R-:W1:Y:S01]  /*0b40*/  LDCU UR4, c[0x0][0x39c] ;  /* 0x00007380ff0477ac */ /* 0x000e620008000800 */
[----:B------:R-:W-:-:S06]  /*0b50*/  IADD3 R21, PT, PT, R4, R19, RZ ;  /* 0x0000001304157210 */ /* 0x000fcc0007ffe0ff */
[----:B------:R-:W2:Y:S01]  /*0b60*/  LDC.64 R16, c[0x0][0x380] ;  /* 0x0000e000ff107b82 */ /* 0x000ea20000000a00 */
[----:B-1----:R-:W-:Y:S02]  /*0b70*/  IMAD R19, R8, UR4, R19 ;  /* 0x0000000408137c24 */ /* 0x002fe4000f8e0213 */
[----:B0-----:R-:W-:-:S04]  /*0b80*/  IMAD.WIDE R14, R21, 0x4, R14 ;  /* 0x00000004150e7825 */ /* 0x001fc800078e020e */
[----:B--2---:R-:W-:Y:S02]  /*0b90*/  IMAD.WIDE R16, R19, 0x4, R16 ;  /* 0x0000000413107825 */ /* 0x004fe400078e0210 */
[----:B------:R-:W2:Y:S04]  /*0ba0*/  LDG.E R19, desc[UR6][R14.64] ;  /* 0x000000060e137981 */ /* 0x000ea8000c1e1900 */
[----:B------:R-:W2:Y:S01]  /*0bb0*/  LDG.E R4, desc[UR6][R16.64] ;  /* 0x0000000610047981 */ /* 0x000ea2000c1e1900 */
[----:B------:R-:W-:Y:S01]  /*0bc0*/  ISETP.NE.AND P0, PT, R18, 0x1, PT ;  /* 0x000000011200780c */ /* 0x000fe20003f05270 */
[----:B--2---:R-:W-:-:S12]  /*0bd0*/  FFMA R20, R19, R4, R20 ;  /* 0x0000000413147223 */ /* 0x004fd80000000014 */
[----:B------:R-:W-:Y:S05]  /*0be0*/  @!P0 BRA `(.L_x_3) ;  /* 0x00000000001c8947 */ /* 0x000fea0003800000 */
[----:B------:R-:W-:Y:S01]  /*0bf0*/  ISETP.NE.AND P0, PT, R18, 0x2, PT ;  /* 0x000000021200780c */ /* 0x000fe20003f05270 */
[----:B------:R-:W2:Y:S04]  /*0c00*/  LDG.E R19, desc[UR6][R14.64+0x4] ;  /* 0x000004060e137981 */ /* 0x000ea8000c1e1900 */
[----:B------:R-:W2:Y:S08]  /*0c10*/  LDG.E R4, desc[UR6][R16.64+0x4] ;  /* 0x0000040610047981 */ /* 0x000eb0000c1e1900 */
[----:B------:R-:W3:Y:S04]  /*0c20*/  @P0 LDG.E R21, desc[UR6][R14.64+0x8] ;  /* 0x000008060e150981 */ /* 0x000ee8000c1e1900 */
[----:B------:R-:W3:Y:S01]  /*0c30*/  @P0 LDG.E R22, desc[UR6][R16.64+0x8] ;  /* 0x0000080610160981 */ /* 0x000ee2000c1e1900 */
[----:B--2---:R-:W-:-:S04]  /*0c40*/  FFMA R20, R19, R4, R20 ;  /* 0x0000000413147223 */ /* 0x004fc80000000014 */
[----:B---3--:R-:W-:-:S07]  /*0c50*/  @P0 FFMA R20, R21, R22, R20 ;  /* 0x0000001615140223 */ /* 0x008fce0000000014 */
.L_x_3:
[----:B------:R-:W-:Y:S05]  /*0c60*/  BSYNC.RECONVERGENT B0 ;  /* 0x0000000000007941 */ /* 0x000fea0003800200 */
.L_x_2:
[C---:B------:R-:W-:Y:S02]  /*0c70*/  ISETP.NE.AND P0, PT, R8.reuse, R2, PT ;  /* 0x000000020800720c */ /* 0x040fe40003f05270 */
[----:B------:R-:W-:-:S11]  /*0c80*/  IADD3 R8, PT, PT, R8, 0x1, RZ ;  /* 0x0000000108087810 */ /* 0x000fd60007ffe0ff */
[----:B------:R-:W-:Y:S05]  /*0c90*/  @P0 BRA `(.L_x_11) ;  /* 0xfffffff400600947 */ /* 0x000fea000383ffff */
.L_x_1:
[----:B------:R-:W-:Y:S05]  /*0ca0*/  BSYNC.RECONVERGENT B1 ;  /* 0x0000000000017941 */ /* 0x000fea0003800200 */
.L_x_0:
[----:B------:R-:W0:Y:S01]  /*0cb0*/  LDC.64 R4, c[0x0][0x390] ;  /* 0x0000e400ff047b82 */ /* 0x000e220000000a00 */
[----:B------:R-:W1:Y:S02]  /*0cc0*/  LDCU UR4, c[0x0][0x39c] ;  /* 0x00007380ff0477ac */ /* 0x000e640008000800 */
[----:B-1----:R-:W-:-:S04]  /*0cd0*/  IMAD R3, R3, UR4, R0 ;  /* 0x0000000403037c24 */ /* 0x002fc8000f8e0200 */
[----:B0-----:R-:W-:-:S05]  /*0ce0*/  IMAD.WIDE R2, R3, 0x4, R4 ;  /* 0x0000000403027825 */ /* 0x001fca00078e0204 */
[----:B------:R-:W-:Y:S01]  /*0cf0*/  STG.E desc[UR6][R2.64], R20 ;  /* 0x0000001402007986 */ /* 0x000fe2000c101906 */
[----:B------:R-:W-:Y:S05]  /*0d00*/  EXIT ;  /* 0x000000000000794d */ /* 0x000fea0003800000 */
.L_x_12:
[----:B------:R-:W-:-:S00]  /*0d10*/  BRA `(.L_x_12) ;  /* 0xfffffffc00fc7947 */ /* 0x000fc0000383ffff */
[----:B------:R-:W-:-:S00]  /*0d20*/  NOP ;  /* 0x0000000000007918 */ /* 0x000fc00000000000 */
        /* <DEDUP_REMOVED lines=13> */
.L_x_16:


//--------------------- .text._Z19matrixMultiplyTiledPfS_S_i --------------------------
	.section	.text._Z19matrixMultiplyTiledPfS_S_i,"ax",@progbits
	.align	128
        .global         _Z19matrixMultiplyTiledPfS_S_i
        .type           _Z19matrixMultiplyTiledPfS_S_i,@function
        .size           _Z19matrixMultiplyTiledPfS_S_i,(.L_x_17 - _Z19matrixMultiplyTiledPfS_S_i)
        .other          _Z19matrixMultiplyTiledPfS_S_i,@"STO_CUDA_ENTRY STV_DEFAULT"
_Z19matrixMultiplyTiledPfS_S_i:
.text._Z19matrixMultiplyTiledPfS_S_i:
[----:B------:R-:W-:Y:S01]  /*0000*/  LDC R1, c[0x0][0x37c] ;  /* 0x0000df00ff017b82 */ /* 0x000fe20000000800 */
[----:B------:R-:W0:Y:S01]  /*0010*/  LDCU UR4, c[0x0][0x398] ;  /* 0x00007300ff0477ac */ /* 0x000e220008000800 */
[----:B------:R-:W1:Y:S01]  /*0020*/  S2R R5, SR_CTAID.Y ;  /* 0x0000000000057919 */ /* 0x000e620000002600 */
[----:B------:R-:W-:Y:S01]  /*0030*/  HFMA2 R25, -RZ, RZ, 0, 0 ;  /* 0x00000000ff197431 */ /* 0x000fe200000001ff */
[----:B------:R-:W2:Y:S01]  /*0040*/  LDCU.64 UR8, c[0x0][0x358] ;  /* 0x00006b00ff0877ac */ /* 0x000ea20008000a00 */
[----:B------:R-:W1:Y:S01]  /*0050*/  S2R R2, SR_TID.Y ;  /* 0x0000000000027919 */ /* 0x000e620000002200 */
[----:B------:R-:W3:Y:S01]  /*0060*/  S2R R10, SR_CTAID.X ;  /* 0x00000000000a7919 */ /* 0x000ee20000002500 */
[----:B------:R-:W3:Y:S01]  /*0070*/  S2R R3, SR_TID.X ;  /* 0x0000000000037919 */ /* 0x000ee20000002100 */
[----:B0-----:R-:W-:-:S04]  /*0080*/  MOV R6, UR4 ;  /* 0x0000000400067c02 */ /* 0x001fc80008000f00 */
[----:B------:R-:W-:Y:S02]  /*0090*/  ISETP.GE.AND P0, PT, R6, 0x1, PT ;  /* 0x000000010600780c */ /* 0x000fe40003f06270 */
[----:B-1----:R-:W-:Y:S02]  /*00a0*/  LEA R5, R5, R2, 0x4 ;  /* 0x0000000205057211 */ /* 0x002fe400078e20ff */
[----:B---3--:R-:W-:-:S09]  /*00b0*/  LEA R4, R10, R3, 0x4 ;  /* 0x000000030a047211 */ /* 0x008fd200078e20ff */
[----:B--2---:R-:W-:Y:S05]  /*00c0*/  @!P0 BRA `(.L_x_13) ;  /* 0x0000000400348947 */ /* 0x004fea0003800000 */
[----:B------:R-:W0:Y:S01]  /*00d0*/  S2UR UR6, SR_CgaCtaId ;  /* 0x00000000000679c3 */ /* 0x000e220000008800 */
[----:B------:R-:W-:Y:S01]  /*00e0*/  UMOV UR4, 0x400 ;  /* 0x0000040000047882 */ /* 0x000fe20000000000 */
[----:B------:R-:W-:Y:S01]  /*00f0*/  IADD3 R8, PT, PT, R6, 0xf, RZ ;  /* 0x0000000f06087810 */ /* 0x000fe20007ffe0ff */
[----:B------:R-:W-:Y:S01]  /*0100*/  UIADD3 UR5, UPT, UPT, UR4, 0x400, URZ ;  /* 0x0000040004057890 */ /* 0x000fe2000fffe0ff */
[-CC-:B------:R-:W-:Y:S01]  /*0110*/  IMAD R7, R2, R6.reuse, R3.reuse ;  /* 0x0000000602077224 */ /* 0x180fe200078e0203 */
[----:B------:R-:W-:Y:S01]  /*0120*/  MOV R25, RZ ;  /* 0x000000ff00197202 */ /* 0x000fe20000000f00 */
[----:B------:R-:W-:Y:S01]  /*0130*/  IMAD R18, R5, R6, R3 ;  /* 0x0000000605127224 */ /* 0x000fe200078e0203 */
[----:B------:R-:W-:Y:S01]  /*0140*/  SHF.R.U32.HI R8, RZ, 0x4, R8 ;  /* 0x00000004ff087819 */ /* 0x000fe20000011608 */
[----:B------:R-:W1:Y:S01]  /*0150*/  LDC R0, c[0x0][0x398] ;  /* 0x0000e600ff007b82 */ /* 0x000e620000000800 */
[----:B------:R-:W-:Y:S02]  /*0160*/  IMAD R7, R10, 0x10, R7 ;  /* 0x000000100a077824 */ /* 0x000fe400078e0207 */
[----:B------:R-:W-:-:S05]  /*0170*/  IADD3 R19, PT, PT, -R8, RZ, RZ ;  /* 0x000000ff08137210 */ /* 0x000fca0007ffe1ff */
[----:B------:R-:W2:Y:S01]  /*0180*/  LDC.64 R22, c[0x0][0x380] ;  /* 0x0000e000ff167b82 */ /* 0x000ea20000000a00 */
[----:B0-----:R-:W-:Y:S02]  /*0190*/  ULEA UR5, UR6, UR5, 0x18 ;  /* 0x0000000506057291 */ /* 0x001fe4000f8ec0ff */
[----:B------:R-:W-:-:S04]  /*01a0*/  ULEA UR4, UR6, UR4, 0x18 ;  /* 0x0000000406047291 */ /* 0x000fc8000f8ec0ff */
[----:B------:R-:W-:Y:S02]  /*01b0*/  LEA R17, R3, UR5, 0x2 ;  /* 0x0000000503117c11 */ /* 0x000fe4000f8e10ff */
[----:B------:R-:W-:-:S03]  /*01c0*/  LEA R16, R2, UR4, 0x6 ;  /* 0x0000000402107c11 */ /* 0x000fc6000f8e30ff */
[----:B------:R-:W-:Y:S01]  /*01d0*/  IMAD R21, R2, 0x40, R17 ;  /* 0x0000004002157824 */ /* 0x000fe200078e0211 */
[----:B------:R-:W-:-:S07]  /*01e0*/  LEA R20, R3, R16, 0x2 ;  /* 0x0000001003147211 */ /* 0x000fce00078e10ff */
.L_x_14:
[----:B-1----:R-:W-:Y:S01]  /*01f0*/  MOV R6, R0 ;  /* 0x0000000000067202 */ /* 0x002fe20000000f00 */
[----:B------:R-:W-:Y:S01]  /*0200*/  HFMA2 R29, -RZ, RZ, 0, 0 ;  /* 0x00000000ff1d7431 */ /* 0x000fe200000001ff */
[----:B------:R-:W-:Y:S01]  /*0210*/  MOV R24, RZ ;  /* 0x000000ff00187202 */ /* 0x000fe20000000f00 */
[----:B--2---:R-:W-:Y:S01]  /*0220*/  IMAD.WIDE R8, R18, 0x4, R22 ;  /* 0x0000000412087825 */ /* 0x004fe200078e0216 */
[-C--:B------:R-:W-:Y:S02]  /*0230*/  ISETP.GE.AND P0, PT, R2, R6.reuse, PT ;  /* 0x000000060200720c */ /* 0x080fe40003f06270 */
[-C--:B------:R-:W-:Y:S02]  /*0240*/  ISETP.GE.AND P1, PT, R3, R6.reuse, PT ;  /* 0x000000060300720c */ /* 0x080fe40003f26270 */
[-C--:B------:R-:W-:Y:S02]  /*0250*/  ISETP.GE.U32.OR P0, PT, R4, R6.reuse, P0 ;  /* 0x000000060400720c */ /* 0x080fe40000706470 */
[----:B------:R-:W-:-:S11]  /*0260*/  ISETP.GE.U32.OR P1, PT, R5, R6, P1 ;  /* 0x000000060500720c */ /* 0x000fd60000f26470 */
[----:B------:R-:W0:Y:S02]  /*0270*/  @!P0 LDC.64 R10, c[0x0][0x388] ;  /* 0x0000e200ff0a8b82 */ /* 0x000e240000000a00 */
[----:B------:R-:W2:Y:S01]  /*0280*/  @!P1 LDG.E R29, desc[UR8][R8.64] ;  /* 0x00000008081d9981 */ /* 0x000ea2000c1e1900 */
[----:B0-----:R-:W-:-:S05]  /*0290*/  @!P0 IMAD.WIDE.U32 R10, R7, 0x4, R10 ;  /* 0x00000004070a8825 */ /* 0x001fca00078e000a */
[----:B------:R-:W3:Y:S01]  /*02a0*/  @!P0 LDG.E R24, desc[UR8][R10.64] ;  /* 0x000000080a188981 */ /* 0x000ee2000c1e1900 */
[----:B------:R-:W-:-:S05]  /*02b0*/  VIADD R19, R19, 0x1 ;  /* 0x0000000113137836 */ /* 0x000fca0000000000 */
[----:B------:R-:W-:Y:S02]  /*02c0*/  ISETP.NE.AND P0, PT, R19, RZ, PT ;  /* 0x000000ff1300720c */ /* 0x000fe40003f05270 */
[----:B------:R-:W-:Y:S02]  /*02d0*/  IADD3 R18, PT, PT, R18, 0x10, RZ ;  /* 0x0000001012127810 */ /* 0x000fe40007ffe0ff */
[----:B------:R-:W-:Y:S02]  /*02e0*/  IADD3 R2, PT, PT, R2, 0x10, RZ ;  /* 0x0000001002027810 */ /* 0x000fe40007ffe0ff */
[----:B------:R-:W-:Y:S02]  /*02f0*/  IADD3 R3, PT, PT, R3, 0x10, RZ ;  /* 0x0000001003037810 */ /* 0x000fe40007ffe0ff */
[----:B------:R-:W-:Y:S01]  /*0300*/  LEA R7, R6, R7, 0x4 ;  /* 0x0000000706077211 */ /* 0x000fe200078e20ff */
[----:B--2---:R-:W-:Y:S04]  /*0310*/  STS [R20], R29 ;  /* 0x0000001d14007388 */ /* 0x004fe80000000800 */
[----:B---3--:R-:W-:Y:S01]  /*0320*/  STS [R21], R24 ;  /* 0x0000001815007388 */ /* 0x008fe20000000800 */
[----:B------:R-:W-:Y:S06]  /*0330*/  BAR.SYNC.DEFER_BLOCKING 0x0 ;  /* 0x0000000000007b1d */ /* 0x000fec0000010000 */
[----:B------:R-:W-:Y:S04]  /*0340*/  LDS R26, [R17] ;  /* 0x00000000111a7984 */ /* 0x000fe80000000800 */
[----:B------:R-:W0:Y:S04]  /*0350*/  LDS.128 R12, [R16] ;  /* 0x00000000100c7984 */ /* 0x000e280000000c00 */
[----:B------:R-:W1:Y:S04]  /*0360*/  LDS R28, [R17+0x40] ;  /* 0x00004000111c7984 */ /* 0x000e680000000800 */
[----:B------:R-:W2:Y:S04]  /*0370*/  LDS R27, [R17+0x80] ;  /* 0x00008000111b7984 */ /* 0x000ea80000000800 */
[----:B------:R-:W-:Y:S04]  /*0380*/  LDS.128 R8, [R16+0x10] ;  /* 0x0000100010087984 */ /* 0x000fe80000000c00 */
[----:B------:R-:W-:Y:S01]  /*0390*/  LDS R24, [R17+0x140] ;  /* 0x0001400011187984 */ /* 0x000fe20000000800 */
[----:B0-----:R-:W-:-:S03]  /*03a0*/  FFMA R26, R12, R26, R25 ;  /* 0x0000001a0c1a7223 */ /* 0x001fc60000000019 */
[----:B------:R-:W0:Y:S01]  /*03b0*/  LDS R12, [R17+0xc0] ;  /* 0x0000c000110c7984 */ /* 0x000e220000000800 */
[----:B-1----:R-:W-:-:S03]  /*03c0*/  FFMA R26, R28, R13, R26 ;  /* 0x0000000d1c1a7223 */ /* 0x002fc6000000001a */
[----:B------:R-:W1:Y:S04]  /*03d0*/  LDS R13, [R17+0x100] ;  /* 0x00010000110d7984 */ /* 0x000e680000000800 */
[----:B------:R-:W3:Y:S01]  /*03e0*/  LDS R25, [R17+0x180] ;  /* 0x0001800011197984 */ /* 0x000ee20000000800 */
[----:B--2---:R-:W-:-:S04]  /*03f0*/  FFMA R27, R27, R14, R26 ;  /* 0x0000000e1b1b7223 */ /* 0x004fc8000000001a */
[----:B0-----:R-:W-:Y:S02]  /*0400*/  FFMA R15, R12, R15, R27 ;  /* 0x0000000f0c0f7223 */ /* 0x001fe4000000001b */
[----:B------:R-:W-:Y:S02]  /*0410*/  LDS R27, [R17+0x200] ;  /* 0x00020000111b7984 */ /* 0x000fe40000000800 */
[----:B-1----:R-:W-:Y:S02]  /*0420*/  FFMA R13, R8, R13, R15 ;  /* 0x0000000d080d7223 */ /* 0x002fe4000000000f */
[----:B------:R-:W0:Y:S02]  /*0430*/  LDS R8, [R17+0x1c0] ;  /* 0x0001c00011087984 */ /* 0x000e240000000800 */
[----:B------:R-:W-:Y:S02]  /*0440*/  FFMA R26, R24, R9, R13 ;  /* 0x00000009181a7223 */ /* 0x000fe4000000000d */
[----:B------:R-:W1:Y:S04]  /*0450*/  LDS.128 R12, [R16+0x20] ;  /* 0x00002000100c7984 */ /* 0x000e680000000c00 */
[----:B------:R-:W2:Y:S01]  /*0460*/  LDS R24, [R17+0x240] ;  /* 0x0002400011187984 */ /* 0x000ea20000000800 */
[----:B---3--:R-:W-:-:S03]  /*0470*/  FFMA R9, R25, R10, R26 ;  /* 0x0000000a19097223 */ /* 0x008fc6000000001a */
[----:B------:R-:W3:Y:S01]  /*0480*/  LDS R25, [R17+0x280] ;  /* 0x0002800011197984 */ /* 0x000ee20000000800 */
[----:B0-----:R-:W-:-:S04]  /*0490*/  FFMA R9, R8, R11, R9 ;  /* 0x0000000b08097223 */ /* 0x001fc80000000009 */
[----:B-1----:R-:W-:Y:S02]  /*04a0*/  FFMA R9, R12, R27, R9 ;  /* 0x0000001b0c097223 */ /* 0x002fe40000000009 */
[----:B------:R-:W0:Y:S02]  /*04b0*/  LDS R12, [R17+0x2c0] ;  /* 0x0002c000110c7984 */ /* 0x000e240000000800 */
[----:B--2---:R-:W-:Y:S02]  /*04c0*/  FFMA R24, R24, R13, R9 ;  /* 0x0000000d18187223 */ /* 0x004fe40000000009 */
[----:B------:R-:W-:Y:S04]  /*04d0*/  LDS R13, [R17+0x300] ;  /* 0x00030000110d7984 */ /* 0x000fe80000000800 */
[----:B------:R-:W1:Y:S01]  /*04e0*/  LDS.128 R8, [R16+0x30] ;  /* 0x0000300010087984 */ /* 0x000e620000000c00 */
[----:B---3--:R-:W-:-:S03]  /*04f0*/  FFMA R25, R25, R14, R24 ;  /* 0x0000000e19197223 */ /* 0x008fc60000000018 */
[----:B------:R-:W2:Y:S04]  /*0500*/  LDS R27, [R17+0x340] ;  /* 0x00034000111b7984 */ /* 0x000ea80000000800 */
[----:B------:R-:W3:Y:S04]  /*0510*/  LDS R24, [R17+0x380] ;  /* 0x0003800011187984 */ /* 0x000ee80000000800 */
[----:B------:R-:W4:Y:S01]  /*0520*/  LDS R14, [R17+0x3c0] ;  /* 0x0003c000110e7984 */ /* 0x000f220000000800 */
[----:B0-----:R-:W-:-:S04]  /*0530*/  FFMA R15, R12, R15, R25 ;  /* 0x0000000f0c0f7223 */ /* 0x001fc80000000019 */
[----:B-1----:R-:W-:-:S04]  /*0540*/  FFMA R8, R8, R13, R15 ;  /* 0x0000000d08087223 */ /* 0x002fc8000000000f */
[----:B--2---:R-:W-:-:S04]  /*0550*/  FFMA R9, R27, R9, R8 ;  /* 0x000000091b097223 */ /* 0x004fc80000000008 */
[----:B---3--:R-:W-:-:S04]  /*0560*/  FFMA R9, R24, R10, R9 ;  /* 0x0000000a18097223 */ /* 0x008fc80000000009 */
[----:B----4-:R-:W-:Y:S01]  /*0570*/  FFMA R25, R14, R11, R9 ;  /* 0x0000000b0e197223 */ /* 0x010fe20000000009 */
[----:B------:R-:W-:Y:S06]  /*0580*/  BAR.SYNC.DEFER_BLOCKING 0x0 ;  /* 0x0000000000007b1d */ /* 0x000fec0000010000 */
[----:B------:R-:W-:Y:S05]  /*0590*/  @P0 BRA `(.L_x_14) ;  /* 0xfffffffc00140947 */ /* 0x000fea000383ffff */
.L_x_13:
[----:B------:R-:W-:-:S04]  /*05a0*/  VIMNMX R3, PT, PT, R5, R4, !PT ;  /* 0x0000000405037248 */ /* 0x000fc80007fe0100 */
[----:B------:R-:W-:-:S13]  /*05b0*/  ISETP.GE.AND P0, PT, R3, R6, PT ;  /* 0x000000060300720c */ /* 0x000fda0003f06270 */
[----:B------:R-:W-:Y:S05]  /*05c0*/  @P0 EXIT ;  /* 0x000000000000094d */ /* 0x000fea0003800000 */
[----:B------:R-:W0:Y:S01]  /*05d0*/  LDC.64 R2, c[0x0][0x390] ;  /* 0x0000e400ff027b82 */ /* 0x000e220000000a00 */
[----:B------:R-:W-:-:S04]  /*05e0*/  IMAD R5, R5, R6, R4 ;  /* 0x0000000605057224 */ /* 0x000fc800078e0204 */
[----:B0-----:R-:W-:-:S05]  /*05f0*/  IMAD.WIDE.U32 R2, R5, 0x4, R2 ;  /* 0x0000000405027825 */ /* 0x001fca00078e0002 */
[----:B------:R-:W-:Y:S01]  /*0600*/  STG.E desc[UR8][R2.64], R25 ;  /* 0x0000001902007986 */ /* 0x000fe2000c101908 */
[----:B------:R-:W-:Y:S05]  /*0610*/  EXIT ;  /* 0x000000000000794d */ /* 0x000fea0003800000 */
.L_x_15:
        /* <DEDUP_REMOVED lines=14> */
.L_x_17:


//--------------------- .nv.shared.reserved.0     --------------------------
	.section	.nv.shared.reserved.0,"aw",@nobits
	.weak		__nv_reservedSMEM_offset_0_alias
	.size		__nv_reservedSMEM_offset_0_alias, 0, 64
	.other		__nv_reservedSMEM_offset_0_alias,@"STO_CUDA_RESERVED_SHARED STV_DEFAULT"
__nv_reservedSMEM_offset_0_alias:
	.zero		0
	.zero		64


//--------------------- .nv.shared._Z19matrixMultiplyTiledPfS_S_i --------------------------
	.section	.nv.shared._Z19matrixMultiplyTiledPfS_S_i,"aw",@nobits
	.sectionflags	@""
	.align	4
.nv.shared._Z19matrixMultiplyTiledPfS_S_i:
	.zero		3072


//--------------------- .nv.constant0._Z14imageConvNaivePKfS0_Pfiii --------------------------
	.section	.nv.constant0._Z14imageConvNaivePKfS0_Pfiii,"a",@progbits
	.sectionflags	@""
	.align	4
.nv.constant0._Z14imageConvNaivePKfS0_Pfiii:
	.zero		932


//--------------------- .nv.constant0._Z19matrixMultiplyTiledPfS_S_i --------------------------
	.section	.nv.constant0._Z19matrixMultiplyTiledPfS_S_i,"a",@progbits
	.sectionflags	@""
	.align	4
.nv.constant0._Z19matrixMultiplyTiledPfS_S_i:
	.zero		924


//--------------------- SYMBOLS --------------------------

	.type		.nv.reservedSmem.offset0,@object
	.size		.nv.reservedSmem.offset0,0x4
	.type		.nv.reservedSmem.cap,@object
	.size		.nv.reservedSmem.cap,0x4
